	.headerflags	@"EF_CUDA_TEXMODE_UNIFIED EF_CUDA_64BIT_ADDRESS EF_CUDA_ACCELERATORS EF_CUDA_SM90 EF_CUDA_VIRTUAL_SM(EF_CUDA_SM90)"
	.elftype	@"ET_EXEC"


//--------------------- .nv.info                  --------------------------
	.section	.nv.info,"",@"SHT_CUDA_INFO"
	.align	4


	//----- nvinfo : EIATTR_REGCOUNT
	.align		4
        /*0000*/ 	.byte	0x04, 0x2f
        /*0002*/ 	.short	(.L_1 - .L_0)
	.align		4
.L_0:
        /*0004*/ 	.word	index@(triton_poi_fused_sigmoid_5)
        /*0008*/ 	.word	0x0000000a


	//----- nvinfo : EIATTR_MIN_STACK_SIZE
	.align		4
.L_1:
        /*000c*/ 	.byte	0x04, 0x12
        /*000e*/ 	.short	(.L_3 - .L_2)
	.align		4
.L_2:
        /*0010*/ 	.word	index@(triton_poi_fused_sigmoid_5)
        /*0014*/ 	.word	0x00000000


	//----- nvinfo : EIATTR_FRAME_SIZE
	.align		4
.L_3:
        /*0018*/ 	.byte	0x04, 0x11
        /*001a*/ 	.short	(.L_5 - .L_4)
	.align		4
.L_4:
        /*001c*/ 	.word	index@(triton_poi_fused_sigmoid_5)
        /*0020*/ 	.word	0x00000000


	//----- nvinfo : EIATTR_MIN_STACK_SIZE
	.align		4
.L_5:
        /*0024*/ 	.byte	0x04, 0x12
        /*0026*/ 	.short	(.L_7 - .L_6)
	.align		4
.L_6:
        /*0028*/ 	.word	index@(triton_poi_fused_sigmoid_5)
        /*002c*/ 	.word	0x00000000
.L_7:


//--------------------- .nv.info.triton_poi_fused_sigmoid_5 --------------------------
	.section	.nv.info.triton_poi_fused_sigmoid_5,"",@"SHT_CUDA_INFO"
	.sectionflags	@""
	.align	4


	//----- nvinfo : EIATTR_CUDA_API_VERSION
	.align		4
        /*0000*/ 	.byte	0x04, 0x37
        /*0002*/ 	.short	(.L_9 - .L_8)
.L_8:
        /*0004*/ 	.word	0x0000007c


	//----- nvinfo : EIATTR_KPARAM_INFO
	.align		4
.L_9:
        /*0008*/ 	.byte	0x04, 0x17
        /*000a*/ 	.short	(.L_11 - .L_10)
.L_10:
        /*000c*/ 	.word	0x00000000
        /*0010*/ 	.short	0x0001
        /*0012*/ 	.short	0x0008
        /*0014*/ 	.byte	0x00, 0xf0, 0x11, 0x00


	//----- nvinfo : EIATTR_KPARAM_INFO
	.align		4
.L_11:
        /*0018*/ 	.byte	0x04, 0x17
        /*001a*/ 	.short	(.L_13 - .L_12)
.L_12:
        /*001c*/ 	.word	0x00000000
        /*0020*/ 	.short	0x0000
        /*0022*/ 	.short	0x0000
        /*0024*/ 	.byte	0x00, 0xf4, 0x21, 0x00


	//----- nvinfo : EIATTR_SPARSE_MMA_MASK
	.align		4
.L_13:
        /*0028*/ 	.byte	0x03, 0x50
        /*002a*/ 	.short	0x0000


	//----- nvinfo : EIATTR_MAXREG_COUNT
	.align		4
        /*002c*/ 	.byte	0x03, 0x1b
        /*002e*/ 	.short	0x00ff


	//----- nvinfo : EIATTR_EXIT_INSTR_OFFSETS
	.align		4
        /*0030*/ 	.byte	0x04, 0x1c
        /*0032*/ 	.short	(.L_15 - .L_14)


	//   ....[0]....
.L_14:
        /*0034*/ 	.word	0x00000280


	//   ....[1]....
        /*0038*/ 	.word	0x000002a0


	//----- nvinfo : EIATTR_REQNTID
	.align		4
.L_15:
        /*003c*/ 	.byte	0x04, 0x10
        /*003e*/ 	.short	(.L_17 - .L_16)
.L_16:
        /*0040*/ 	.word	0x00000080
        /*0044*/ 	.word	0x00000001
        /*0048*/ 	.word	0x00000001


	//----- nvinfo : EIATTR_CRS_STACK_SIZE
	.align		4
.L_17:
        /*004c*/ 	.byte	0x04, 0x1e
        /*004e*/ 	.short	(.L_19 - .L_18)
.L_18:
        /*0050*/ 	.word	0x00000000


	//----- nvinfo : EIATTR_CBANK_PARAM_SIZE
	.align		4
.L_19:
        /*0054*/ 	.byte	0x03, 0x19
        /*0056*/ 	.short	0x000c


	//----- nvinfo : EIATTR_PARAM_CBANK
	.align		4
        /*0058*/ 	.byte	0x04, 0x0a
        /*005a*/ 	.short	(.L_21 - .L_20)
	.align		4
.L_20:
        /*005c*/ 	.word	index@(.nv.constant0.triton_poi_fused_sigmoid_5)
        /*0060*/ 	.short	0x0210
        /*0062*/ 	.short	0x000c


	//----- nvinfo : EIATTR_SW_WAR
	.align		4
.L_21:
        /*0064*/ 	.byte	0x04, 0x36
        /*0066*/ 	.short	(.L_23 - .L_22)
.L_22:
        /*0068*/ 	.word	0x00000008
.L_23:


//--------------------- .nv.callgraph             --------------------------
	.section	.nv.callgraph,"",@"SHT_CUDA_CALLGRAPH"
	.align	4
	.sectionentsize	8
	.align		4
        /*0000*/ 	.word	0x00000000
	.align		4
        /*0004*/ 	.word	0xffffffff
	.align		4
        /*0008*/ 	.word	0x00000000
	.align		4
        /*000c*/ 	.word	0xfffffffe
	.align		4
        /*0010*/ 	.word	0x00000000
	.align		4
        /*0014*/ 	.word	0xfffffffd
	.align		4
        /*0018*/ 	.word	0x00000000
	.align		4
        /*001c*/ 	.word	0xfffffffc


//--------------------- .text.triton_poi_fused_sigmoid_5 --------------------------
	.section	.text.triton_poi_fused_sigmoid_5,"ax",@progbits
	.align	128
        .global         triton_poi_fused_sigmoid_5
        .type           triton_poi_fused_sigmoid_5,@function
        .size           triton_poi_fused_sigmoid_5,(.L_x_3 - triton_poi_fused_sigmoid_5)
        .other          triton_poi_fused_sigmoid_5,@"STO_CUDA_ENTRY STV_DEFAULT"
triton_poi_fused_sigmoid_5:
.text.triton_poi_fused_sigmoid_5:
[----:B------:R-:W0:Y:S02]  /*0000*/  LDC R1, c[0x0][0x28] ;  /* 0x00000a00ff017b82 */ /* 0x000e240000000800 */
[----:B------:R-:W1:Y:S01]  /*0010*/  S2R R0, SR_TID.X ;  /* 0x0000000000007919 */ /* 0x000e620000002100 */
[----:B------:R-:W2:Y:S01]  /*0020*/  LDC.64 R2, c[0x0][0x210] ;  /* 0x00008400ff027b82 */ /* 0x000ea20000000a00 */
[----:B------:R-:W-:Y:S01]  /*0030*/  ULDC.64 UR4, c[0x0][0x208] ;  /* 0x0000820000047ab9 */ /* 0x000fe20000000a00 */
[----:B------:R-:W-:Y:S01]  /*0040*/  BSSY B0, `(.L_x_0) ;  /* 0x000000a000007945 */ /* 0x000fe20003800000 */
[----:B------:R-:W3:Y:S01]  /*0050*/  S2R R5, SR_CTAID.X ;  /* 0x0000000000057919 */ /* 0x000ee20000002500 */
[----:B-1----:R-:W-:-:S04]  /*0060*/  SHF.L.U32 R0, R0, 0x1, RZ ;  /* 0x0000000100007819 */ /* 0x002fc800000006ff */
[----:B------:R-:W-:-:S04]  /*0070*/  LOP3.LUT R0, R0, 0xfe, RZ, 0xc0, !PT ;  /* 0x000000fe00007812 */ /* 0x000fc800078ec0ff */
[----:B---3--:R-:W-:-:S04]  /*0080*/  LEA R5, R5, R0, 0x8 ;  /* 0x0000000005057211 */ /* 0x008fc800078e40ff */
[C---:B------:R-:W-:Y:S01]  /*0090*/  ISETP.GE.AND P0, PT, R5.reuse, 0x100, PT ;  /* 0x000001000500780c */ /* 0x040fe20003f06270 */
[----:B--2---:R-:W-:Y:S01]  /*00a0*/  IMAD.WIDE R2, R5, 0x4, R2 ;  /* 0x0000000405027825 */ /* 0x004fe200078e0202 */
[----:B------:R-:W-:-:S11]  /*00b0*/  CS2R R4, SRZ ;  /* 0x0000000000047805 */ /* 0x000fd6000001ff00 */
[----:B------:R-:W-:Y:S05]  /*00c0*/  @P0 BRA `(.L_x_1) ;  /* 0x0000000000040947 */ /* 0x000fea0003800000 */
[----:B------:R1:W5:Y:S02]  /*00d0*/  LDG.E.64 R4, desc[UR4][R2.64] ;  /* 0x0000000402047981 */ /* 0x000364000c1e1b00 */
.L_x_1:
[----:B------:R-:W-:Y:S05]  /*00e0*/  BSYNC B0 ;  /* 0x0000000000007941 */ /* 0x000fea0003800000 */
.L_x_0:
[----:B-----5:R-:W-:Y:S01]  /*00f0*/  FADD R4, RZ, -R4 ;  /* 0x80000004ff047221 */ /* 0x020fe20000000000 */
[----:B------:R-:W-:Y:S01]  /*0100*/  FADD R5, RZ, -R5 ;  /* 0x80000005ff057221 */ /* 0x000fe20000000000 */
[----:B------:R-:W-:Y:S02]  /*0110*/  HFMA2.MMA R7, -RZ, RZ, 1.625, 0 ;  /* 0x3e800000ff077435 */ /* 0x000fe400000001ff */
[----:B------:R-:W-:Y:S01]  /*0120*/  FMUL R4, R4, 1.4426950216293334961 ;  /* 0x3fb8aa3b04047820 */ /* 0x000fe20000400000 */
[----:B------:R-:W-:-:S04]  /*0130*/  FMUL R5, R5, 1.4426950216293334961 ;  /* 0x3fb8aa3b05057820 */ /* 0x000fc80000400000 */
[----:B------:R-:W-:Y:S02]  /*0140*/  FSETP.GEU.AND P1, PT, R4, -126, PT ;  /* 0xc2fc00000400780b */ /* 0x000fe40003f2e000 */
[----:B------:R-:W-:-:S11]  /*0150*/  FSETP.GEU.AND P2, PT, R5, -126, PT ;  /* 0xc2fc00000500780b */ /* 0x000fd60003f4e000 */
[----:B------:R-:W-:Y:S02]  /*0160*/  @!P1 FMUL R4, R4, 0.5 ;  /* 0x3f00000004049820 */ /* 0x000fe40000400000 */
[----:B------:R-:W-:Y:S02]  /*0170*/  @!P2 FMUL R5, R5, 0.5 ;  /* 0x3f0000000505a820 */ /* 0x000fe40000400000 */
[----:B------:R-:W2:Y:S08]  /*0180*/  MUFU.EX2 R0, R4 ;  /* 0x0000000400007308 */ /* 0x000eb00000000800 */
[----:B------:R-:W3:Y:S01]  /*0190*/  MUFU.EX2 R6, R5 ;  /* 0x0000000500067308 */ /* 0x000ee20000000800 */
[----:B--2---:R-:W-:-:S04]  /*01a0*/  @!P1 FMUL R0, R0, R0 ;  /* 0x0000000000009220 */ /* 0x004fc80000400000 */
[----:B------:R-:W-:Y:S01]  /*01b0*/  FADD R0, R0, 1 ;  /* 0x3f80000000007421 */ /* 0x000fe20000000000 */
[----:B---3--:R-:W-:-:S04]  /*01c0*/  @!P2 FMUL R6, R6, R6 ;  /* 0x000000060606a220 */ /* 0x008fc80000400000 */
[----:B------:R-:W-:Y:S01]  /*01d0*/  FSETP.GT.AND P1, PT, R0, 8.50705917302346158658e+37, PT ;  /* 0x7e8000000000780b */ /* 0x000fe20003f24000 */
[----:B------:R-:W-:-:S03]  /*01e0*/  FADD R6, R6, 1 ;  /* 0x3f80000006067421 */ /* 0x000fc60000000000 */
[----:B------:R-:W-:Y:S02]  /*01f0*/  FSEL R5, R7, 1, P1 ;  /* 0x3f80000007057808 */ /* 0x000fe40000800000 */
[----:B------:R-:W-:-:S04]  /*0200*/  FSETP.GT.AND P2, PT, R6, 8.50705917302346158658e+37, PT ;  /* 0x7e8000000600780b */ /* 0x000fc80003f44000 */
[----:B------:R-:W-:-:S03]  /*0210*/  FSEL R7, R7, 1, P2 ;  /* 0x3f80000007077808 */ /* 0x000fc60001000000 */
[----:B------:R-:W-:-:S06]  /*0220*/  @P1 FMUL R0, R0, 0.25 ;  /* 0x3e80000000001820 */ /* 0x000fcc0000400000 */
[----:B------:R-:W2:Y:S01]  /*0230*/  MUFU.RCP R0, R0 ;  /* 0x0000000000007308 */ /* 0x000ea20000001000 */
[----:B------:R-:W-:-:S07]  /*0240*/  @P2 FMUL R6, R6, 0.25 ;  /* 0x3e80000006062820 */ /* 0x000fce0000400000 */
[----:B------:R-:W3:Y:S01]  /*0250*/  MUFU.RCP R6, R6 ;  /* 0x0000000600067308 */ /* 0x000ee20000001000 */
[----:B--2---:R-:W-:Y:S01]  /*0260*/  FMUL R4, R0, R5 ;  /* 0x0000000500047220 */ /* 0x004fe20000400000 */
[----:B---3--:R-:W-:Y:S01]  /*0270*/  FMUL R5, R6, R7 ;  /* 0x0000000706057220 */ /* 0x008fe20000400000 */
[----:B------:R-:W-:Y:S06]  /*0280*/  @P0 EXIT ;  /* 0x000000000000094d */ /* 0x000fec0003800000 */
[----:B------:R-:W-:Y:S01]  /*0290*/  STG.E.64 desc[UR4][R2.64], R4 ;  /* 0x0000000402007986 */ /* 0x000fe2000c101b04 */
[----:B------:R-:W-:Y:S05]  /*02a0*/  EXIT ;  /* 0x000000000000794d */ /* 0x000fea0003800000 */
.L_x_2:
[----:B------:R-:W-:-:S00]  /*02b0*/  BRA `(.L_x_2) ;  /* 0xfffffffc00fc7947 */ /* 0x000fc0000383ffff */
[----:B------:R-:W-:-:S00]  /*02c0*/  NOP ;  /* 0x0000000000007918 */ /* 0x000fc00000000000 */
        /* <DEDUP_REMOVED lines=11> */
.L_x_3:


//--------------------- .nv.constant0.triton_poi_fused_sigmoid_5 --------------------------
	.section	.nv.constant0.triton_poi_fused_sigmoid_5,"a",@progbits
	.sectionflags	@""
	.align	4
.nv.constant0.triton_poi_fused_sigmoid_5:
	.zero		540
